//
// Generated by NVIDIA NVVM Compiler
//
// Compiler Build ID: CL-36424714
// Cuda compilation tools, release 13.0, V13.0.88
// Based on NVVM 20.0.0
//

.version 9.0
.target sm_100
.address_size 64

	// .globl	_Z15iteration_innerPPPdS1_S1_iidd

.visible .entry _Z15iteration_innerPPPdS1_S1_iidd(
	.param .u64 .ptr .align 1 _Z15iteration_innerPPPdS1_S1_iidd_param_0,
	.param .u64 .ptr .align 1 _Z15iteration_innerPPPdS1_S1_iidd_param_1,
	.param .u64 .ptr .align 1 _Z15iteration_innerPPPdS1_S1_iidd_param_2,
	.param .u32 _Z15iteration_innerPPPdS1_S1_iidd_param_3,
	.param .u32 _Z15iteration_innerPPPdS1_S1_iidd_param_4,
	.param .f64 _Z15iteration_innerPPPdS1_S1_iidd_param_5,
	.param .f64 _Z15iteration_innerPPPdS1_S1_iidd_param_6
)
{
	.reg .pred 	%p<6>;
	.reg .b32 	%r<18>;
	.reg .b64 	%rd<49>;
	.reg .b64 	%fd<17>;

	ld.param.u64 	%rd1, [_Z15iteration_innerPPPdS1_S1_iidd_param_0];
	ld.param.u64 	%rd2, [_Z15iteration_innerPPPdS1_S1_iidd_param_1];
	ld.param.u64 	%rd3, [_Z15iteration_innerPPPdS1_S1_iidd_param_2];
	ld.param.u32 	%r4, [_Z15iteration_innerPPPdS1_S1_iidd_param_3];
	ld.param.u32 	%r6, [_Z15iteration_innerPPPdS1_S1_iidd_param_4];
	ld.param.f64 	%fd1, [_Z15iteration_innerPPPdS1_S1_iidd_param_5];
	ld.param.f64 	%fd2, [_Z15iteration_innerPPPdS1_S1_iidd_param_6];
	mov.u32 	%r7, %tid.x;
	mov.u32 	%r8, %ctaid.x;
	mov.u32 	%r9, %ntid.x;
	mad.lo.s32 	%r1, %r8, %r9, %r7;
	add.s32 	%r10, %r1, 1;
	mov.u32 	%r11, %tid.y;
	mov.u32 	%r12, %ctaid.y;
	mov.u32 	%r13, %ntid.y;
	mad.lo.s32 	%r14, %r12, %r13, %r11;
	mov.u32 	%r15, %tid.z;
	mov.u32 	%r16, %ctaid.z;
	mov.u32 	%r17, %ntid.z;
	mad.lo.s32 	%r3, %r16, %r17, %r15;
	setp.ge.s32 	%p1, %r3, %r6;
	setp.ge.s32 	%p2, %r14, %r4;
	or.pred  	%p3, %p1, %p2;
	setp.gt.s32 	%p4, %r10, %r4;
	or.pred  	%p5, %p4, %p3;
	@%p5 bra 	$L__BB0_2;
	cvta.to.global.u64 	%rd4, %rd2;
	cvta.to.global.u64 	%rd5, %rd3;
	cvta.to.global.u64 	%rd6, %rd1;
	mul.wide.u32 	%rd7, %r3, 8;
	add.s64 	%rd8, %rd4, %rd7;
	ld.global.u64 	%rd9, [%rd8];
	cvta.to.global.u64 	%rd10, %rd9;
	mul.wide.u32 	%rd11, %r14, 8;
	add.s64 	%rd12, %rd10, %rd11;
	ld.global.u64 	%rd13, [%rd12+8];
	cvta.to.global.u64 	%rd14, %rd13;
	mul.wide.s32 	%rd15, %r1, 8;
	add.s64 	%rd16, %rd14, %rd15;
	ld.global.f64 	%fd3, [%rd16+8];
	ld.global.u64 	%rd17, [%rd8+16];
	cvta.to.global.u64 	%rd18, %rd17;
	add.s64 	%rd19, %rd18, %rd11;
	ld.global.u64 	%rd20, [%rd19+8];
	cvta.to.global.u64 	%rd21, %rd20;
	add.s64 	%rd22, %rd21, %rd15;
	ld.global.f64 	%fd4, [%rd22+8];
	add.f64 	%fd5, %fd3, %fd4;
	ld.global.u64 	%rd23, [%rd8+8];
	cvta.to.global.u64 	%rd24, %rd23;
	add.s64 	%rd25, %rd24, %rd11;
	ld.global.u64 	%rd26, [%rd25];
	cvta.to.global.u64 	%rd27, %rd26;
	add.s64 	%rd28, %rd27, %rd15;
	ld.global.f64 	%fd6, [%rd28+8];
	add.f64 	%fd7, %fd5, %fd6;
	ld.global.u64 	%rd29, [%rd25+16];
	cvta.to.global.u64 	%rd30, %rd29;
	add.s64 	%rd31, %rd30, %rd15;
	ld.global.f64 	%fd8, [%rd31+8];
	add.f64 	%fd9, %fd7, %fd8;
	ld.global.u64 	%rd32, [%rd25+8];
	cvta.to.global.u64 	%rd33, %rd32;
	add.s64 	%rd34, %rd33, %rd15;
	ld.global.f64 	%fd10, [%rd34+16];
	add.f64 	%fd11, %fd9, %fd10;
	ld.global.f64 	%fd12, [%rd34];
	add.f64 	%fd13, %fd11, %fd12;
	add.s64 	%rd35, %rd5, %rd7;
	ld.global.u64 	%rd36, [%rd35+8];
	cvta.to.global.u64 	%rd37, %rd36;
	add.s64 	%rd38, %rd37, %rd11;
	ld.global.u64 	%rd39, [%rd38+8];
	cvta.to.global.u64 	%rd40, %rd39;
	add.s64 	%rd41, %rd40, %rd15;
	ld.global.f64 	%fd14, [%rd41+8];
	fma.rn.f64 	%fd15, %fd1, %fd14, %fd13;
	mul.f64 	%fd16, %fd2, %fd15;
	add.s64 	%rd42, %rd6, %rd7;
	ld.global.u64 	%rd43, [%rd42+8];
	cvta.to.global.u64 	%rd44, %rd43;
	add.s64 	%rd45, %rd44, %rd11;
	ld.global.u64 	%rd46, [%rd45+8];
	cvta.to.global.u64 	%rd47, %rd46;
	add.s64 	%rd48, %rd47, %rd15;
	st.global.f64 	[%rd48+8], %fd16;
$L__BB0_2:
	ret;

}


// ===== COMPILED SASS (sm_100) =====

	.target	sm_100

	.elftype	@"ET_EXEC"


//--------------------- .note.nv.tkinfo           --------------------------
	.section	.note.nv.tkinfo,"",@"SHT_NOTE"
	.sectionflags	@"SHF_NOTE_NV_TKINFO"
	.tkinfo
        /*0018*/ 	.word	0x00000002
        /*0030*/ 	.string	""
        /*0030*/ 	.string	"ptxas"
        /*0030*/ 	.string	"Cuda compilation tools, release 13.0, V13.0.88"
        /*0030*/ 	.string	"Build cuda_13.0.r13.0/compiler.36424714_0"
        /*0030*/ 	.string	"-arch sm_100 -m 64 "



//--------------------- .note.nv.cuinfo           --------------------------
	.section	.note.nv.cuinfo,"",@"SHT_NOTE"
	.sectionflags	@"SHF_NOTE_NV_CUINFO"
        /*0018*/ 	.short	0x0002
        /*001a*/ 	.short	0x0064
        /*001c*/ 	.short	0x0082
	.zero		2


//--------------------- .nv.info                  --------------------------
	.section	.nv.info,"",@"SHT_CUDA_INFO"
	.align	4


	//----- nvinfo : EIATTR_REGCOUNT
	.align		4
        /*0000*/ 	.byte	0x04, 0x2f
        /*0002*/ 	.short	(.L_1 - .L_0)
	.align		4
.L_0:
        /*0004*/ 	.word	index@(_Z15iteration_innerPPPdS1_S1_iidd)
        /*0008*/ 	.word	0x00000018


	//----- nvinfo : EIATTR_FRAME_SIZE
	.align		4
.L_1:
        /*000c*/ 	.byte	0x04, 0x11
        /*000e*/ 	.short	(.L_3 - .L_2)
	.align		4
.L_2:
        /*0010*/ 	.word	index@(_Z15iteration_innerPPPdS1_S1_iidd)
        /*0014*/ 	.word	0x00000000


	//----- nvinfo : EIATTR_MIN_STACK_SIZE
	.align		4
.L_3:
        /*0018*/ 	.byte	0x04, 0x12
        /*001a*/ 	.short	(.L_5 - .L_4)
	.align		4
.L_4:
        /*001c*/ 	.word	index@(_Z15iteration_innerPPPdS1_S1_iidd)
        /*0020*/ 	.word	0x00000000
.L_5:


//--------------------- .nv.compat                --------------------------
	.section	.nv.compat,"",@"SHT_CUDA_COMPAT_INFO"
	.align	4
        /*0000*/ 	.byte	0x02, 0x09, 0x00, 0x00, 0x02, 0x02, 0x01, 0x00, 0x02, 0x05, 0x05, 0x00, 0x03, 0x07, 0x01, 0x01
        /*0010*/ 	.byte	0x02, 0x03, 0x00, 0x00, 0x02, 0x06, 0x01, 0x00, 0x04, 0x0b, 0x08, 0x00, 0x01, 0x00, 0x00, 0x00
        /*0020*/ 	.byte	0x00, 0x00, 0x00, 0x00


//--------------------- .nv.info._Z15iteration_innerPPPdS1_S1_iidd --------------------------
	.section	.nv.info._Z15iteration_innerPPPdS1_S1_iidd,"",@"SHT_CUDA_INFO"
	.sectionflags	@""
	.align	4


	//----- nvinfo : EIATTR_CUDA_API_VERSION
	.align		4
        /*0000*/ 	.byte	0x04, 0x37
        /*0002*/ 	.short	(.L_7 - .L_6)
.L_6:
        /*0004*/ 	.word	0x00000082


	//----- nvinfo : EIATTR_KPARAM_INFO
	.align		4
.L_7:
        /*0008*/ 	.byte	0x04, 0x17
        /*000a*/ 	.short	(.L_9 - .L_8)
.L_8:
        /*000c*/ 	.word	0x00000000
        /*0010*/ 	.short	0x0006
        /*0012*/ 	.short	0x0028
        /*0014*/ 	.byte	0x00, 0xf0, 0x21, 0x00


	//----- nvinfo : EIATTR_KPARAM_INFO
	.align		4
.L_9:
        /*0018*/ 	.byte	0x04, 0x17
        /*001a*/ 	.short	(.L_11 - .L_10)
.L_10:
        /*001c*/ 	.word	0x00000000
        /*0020*/ 	.short	0x0005
        /*0022*/ 	.short	0x0020
        /*0024*/ 	.byte	0x00, 0xf0, 0x21, 0x00


	//----- nvinfo : EIATTR_KPARAM_INFO
	.align		4
.L_11:
        /*0028*/ 	.byte	0x04, 0x17
        /*002a*/ 	.short	(.L_13 - .L_12)
.L_12:
        /*002c*/ 	.word	0x00000000
        /*0030*/ 	.short	0x0004
        /*0032*/ 	.short	0x001c
        /*0034*/ 	.byte	0x00, 0xf0, 0x11, 0x00


	//----- nvinfo : EIATTR_KPARAM_INFO
	.align		4
.L_13:
        /*0038*/ 	.byte	0x04, 0x17
        /*003a*/ 	.short	(.L_15 - .L_14)
.L_14:
        /*003c*/ 	.word	0x00000000
        /*0040*/ 	.short	0x0003
        /*0042*/ 	.short	0x0018
        /*0044*/ 	.byte	0x00, 0xf0, 0x11, 0x00


	//----- nvinfo : EIATTR_KPARAM_INFO
	.align		4
.L_15:
        /*0048*/ 	.byte	0x04, 0x17
        /*004a*/ 	.short	(.L_17 - .L_16)
.L_16:
        /*004c*/ 	.word	0x00000000
        /*0050*/ 	.short	0x0002
        /*0052*/ 	.short	0x0010
        /*0054*/ 	.byte	0x00, 0xf5, 0x21, 0x00


	//----- nvinfo : EIATTR_KPARAM_INFO
	.align		4
.L_17:
        /*0058*/ 	.byte	0x04, 0x17
        /*005a*/ 	.short	(.L_19 - .L_18)
.L_18:
        /*005c*/ 	.word	0x00000000
        /*0060*/ 	.short	0x0001
        /*0062*/ 	.short	0x0008
        /*0064*/ 	.byte	0x00, 0xf5, 0x21, 0x00


	//----- nvinfo : EIATTR_KPARAM_INFO
	.align		4
.L_19:
        /*0068*/ 	.byte	0x04, 0x17
        /*006a*/ 	.short	(.L_21 - .L_20)
.L_20:
        /*006c*/ 	.word	0x00000000
        /*0070*/ 	.short	0x0000
        /*0072*/ 	.short	0x0000
        /*0074*/ 	.byte	0x00, 0xf5, 0x21, 0x00


	//----- nvinfo : EIATTR_SPARSE_MMA_MASK
	.align		4
.L_21:
        /*0078*/ 	.byte	0x03, 0x50
        /*007a*/ 	.short	0x0000


	//----- nvinfo : EIATTR_MAXREG_COUNT
	.align		4
        /*007c*/ 	.byte	0x03, 0x1b
        /*007e*/ 	.short	0x00ff


	//----- nvinfo : EIATTR_MERCURY_ISA_VERSION
	.align		4
        /*0080*/ 	.byte	0x03, 0x5f
        /*0082*/ 	.short	0x0101


	//----- nvinfo : EIATTR_VRC_CTA_INIT_COUNT
	.align		4
        /*0084*/ 	.byte	0x02, 0x4a
	.zero		1
	.zero		1


	//----- nvinfo : EIATTR_EXIT_INSTR_OFFSETS
	.align		4
        /*0088*/ 	.byte	0x04, 0x1c
        /*008a*/ 	.short	(.L_23 - .L_22)


	//   ....[0]....
.L_22:
        /*008c*/ 	.word	0x00000120


	//   ....[1]....
        /*0090*/ 	.word	0x00000420


	//----- nvinfo : EIATTR_CBANK_PARAM_SIZE
	.align		4
.L_23:
        /*0094*/ 	.byte	0x03, 0x19
        /*0096*/ 	.short	0x0030


	//----- nvinfo : EIATTR_PARAM_CBANK
	.align		4
        /*0098*/ 	.byte	0x04, 0x0a
        /*009a*/ 	.short	(.L_25 - .L_24)
	.align		4
.L_24:
        /*009c*/ 	.word	index@(.nv.constant0._Z15iteration_innerPPPdS1_S1_iidd)
        /*00a0*/ 	.short	0x0380
        /*00a2*/ 	.short	0x0030


	//----- nvinfo : EIATTR_SW_WAR
	.align		4
.L_25:
        /*00a4*/ 	.byte	0x04, 0x36
        /*00a6*/ 	.short	(.L_27 - .L_26)
.L_26:
        /*00a8*/ 	.word	0x00000008
.L_27:


//--------------------- .nv.callgraph             --------------------------
	.section	.nv.callgraph,"",@"SHT_CUDA_CALLGRAPH"
	.align	4
	.sectionentsize	8
	.align		4
        /*0000*/ 	.word	0x00000000
	.align		4
        /*0004*/ 	.word	0xffffffff
	.align		4
        /*0008*/ 	.word	0x00000000
	.align		4
        /*000c*/ 	.word	0xfffffffe
	.align		4
        /*0010*/ 	.word	0x00000000
	.align		4
        /*0014*/ 	.word	0xfffffffd
	.align		4
        /*0018*/ 	.word	0x00000000
	.align		4
        /*001c*/ 	.word	0xfffffffc


//--------------------- .text._Z15iteration_innerPPPdS1_S1_iidd --------------------------
	.section	.text._Z15iteration_innerPPPdS1_S1_iidd,"ax",@progbits
	.align	128
        .global         _Z15iteration_innerPPPdS1_S1_iidd
        .type           _Z15iteration_innerPPPdS1_S1_iidd,@function
        .size           _Z15iteration_innerPPPdS1_S1_iidd,(.L_x_1 - _Z15iteration_innerPPPdS1_S1_iidd)
        .other          _Z15iteration_innerPPPdS1_S1_iidd,@"STO_CUDA_ENTRY STV_DEFAULT"
_Z15iteration_innerPPPdS1_S1_iidd:
.text._Z15iteration_innerPPPdS1_S1_iidd:
[----:B------:R-:W-:Y:S01]  /*0000*/  LDC R1, c[0x0][0x37c] ;  /* 0x0000df00ff017b82 */ /* 0x000fe20000000800 */
[----:B------:R-:W0:Y:S07]  /*0010*/  S2R R2, SR_TID.Y ;  /* 0x0000000000027919 */ /* 0x000e2e0000002200 */
[----:B------:R-:W1:Y:S01]  /*0020*/  LDC R3, c[0x0][0x360] ;  /* 0x0000d800ff037b82 */ /* 0x000e620000000800 */
[----:B------:R-:W2:Y:S01]  /*0030*/  LDCU.64 UR8, c[0x0][0x398] ;  /* 0x00007300ff0877ac */ /* 0x000ea20008000a00 */
[----:B------:R-:W1:Y:S01]  /*0040*/  S2R R0, SR_TID.X ;  /* 0x0000000000007919 */ /* 0x000e620000002100 */
[----:B------:R-:W3:Y:S05]  /*0050*/  S2R R4, SR_TID.Z ;  /* 0x0000000000047919 */ /* 0x000eea0000002300 */
[----:B------:R-:W0:Y:S08]  /*0060*/  S2UR UR5, SR_CTAID.Y ;  /* 0x00000000000579c3 */ /* 0x000e300000002600 */
[----:B------:R-:W0:Y:S08]  /*0070*/  LDC R5, c[0x0][0x364] ;  /* 0x0000d900ff057b82 */ /* 0x000e300000000800 */
[----:B------:R-:W1:Y:S08]  /*0080*/  S2UR UR4, SR_CTAID.X ;  /* 0x00000000000479c3 */ /* 0x000e700000002500 */
[----:B------:R-:W3:Y:S08]  /*0090*/  S2UR UR6, SR_CTAID.Z ;  /* 0x00000000000679c3 */ /* 0x000ef00000002700 */
[----:B------:R-:W3:Y:S01]  /*00a0*/  LDC R7, c[0x0][0x368] ;  /* 0x0000da00ff077b82 */ /* 0x000ee20000000800 */
[----:B0-----:R-:W-:-:S05]  /*00b0*/  IMAD R2, R5, UR5, R2 ;  /* 0x0000000505027c24 */ /* 0x001fca000f8e0202 */
[----:B--2---:R-:W-:Y:S01]  /*00c0*/  ISETP.GE.AND P0, PT, R2, UR8, PT ;  /* 0x0000000802007c0c */ /* 0x004fe2000bf06270 */
[----:B-1----:R-:W-:Y:S02]  /*00d0*/  IMAD R0, R3, UR4, R0 ;  /* 0x0000000403007c24 */ /* 0x002fe4000f8e0200 */
[----:B---3--:R-:W-:-:S03]  /*00e0*/  IMAD R3, R7, UR6, R4 ;  /* 0x0000000607037c24 */ /* 0x008fc6000f8e0204 */
[----:B------:R-:W-:Y:S02]  /*00f0*/  IADD3 R4, PT, PT, R0, 0x1, RZ ;  /* 0x0000000100047810 */ /* 0x000fe40007ffe0ff */
[----:B------:R-:W-:-:S04]  /*0100*/  ISETP.GE.OR P0, PT, R3, UR9, P0 ;  /* 0x0000000903007c0c */ /* 0x000fc80008706670 */
[----:B------:R-:W-:-:S13]  /*0110*/  ISETP.GT.OR P0, PT, R4, UR8, P0 ;  /* 0x0000000804007c0c */ /* 0x000fda0008704670 */
[----:B------:R-:W-:Y:S05]  /*0120*/  @P0 EXIT ;  /* 0x000000000000094d */ /* 0x000fea0003800000 */
[----:B------:R-:W0:Y:S01]  /*0130*/  LDC.64 R6, c[0x0][0x388] ;  /* 0x0000e200ff067b82 */ /* 0x000e220000000a00 */
[----:B------:R-:W1:Y:S01]  /*0140*/  LDCU.64 UR4, c[0x0][0x358] ;  /* 0x00006b00ff0477ac */ /* 0x000e620008000a00 */
[----:B------:R-:W2:Y:S06]  /*0150*/  LDCU.128 UR8, c[0x0][0x3a0] ;  /* 0x00007400ff0877ac */ /* 0x000eac0008000c00 */
[----:B------:R-:W3:Y:S01]  /*0160*/  LDC.64 R4, c[0x0][0x390] ;  /* 0x0000e400ff047b82 */ /* 0x000ee20000000a00 */
[----:B0-----:R-:W-:-:S05]  /*0170*/  IMAD.WIDE.U32 R6, R3, 0x8, R6 ;  /* 0x0000000803067825 */ /* 0x001fca00078e0006 */
[----:B-1----:R-:W4:Y:S04]  /*0180*/  LDG.E.64 R8, desc[UR4][R6.64] ;  /* 0x0000000406087981 */ /* 0x002f28000c1e1b00 */
[----:B------:R-:W5:Y:S04]  /*0190*/  LDG.E.64 R12, desc[UR4][R6.64+0x10] ;  /* 0x00001004060c7981 */ /* 0x000f68000c1e1b00 */
[----:B------:R0:W2:Y:S01]  /*01a0*/  LDG.E.64 R14, desc[UR4][R6.64+0x8] ;  /* 0x00000804060e7981 */ /* 0x0000a2000c1e1b00 */
[----:B---3--:R-:W-:-:S06]  /*01b0*/  IMAD.WIDE.U32 R4, R3, 0x8, R4 ;  /* 0x0000000803047825 */ /* 0x008fcc00078e0004 */
[----:B------:R-:W3:Y:S01]  /*01c0*/  LDG.E.64 R4, desc[UR4][R4.64+0x8] ;  /* 0x0000080404047981 */ /* 0x000ee2000c1e1b00 */
[----:B0-----:R-:W0:Y:S02]  /*01d0*/  LDC.64 R6, c[0x0][0x380] ;  /* 0x0000e000ff067b82 */ /* 0x001e240000000a00 */
[----:B0-----:R-:W-:-:S06]  /*01e0*/  IMAD.WIDE.U32 R6, R3, 0x8, R6 ;  /* 0x0000000803067825 */ /* 0x001fcc00078e0006 */
[----:B------:R-:W3:Y:S01]  /*01f0*/  LDG.E.64 R6, desc[UR4][R6.64+0x8] ;  /* 0x0000080406067981 */ /* 0x000ee2000c1e1b00 */
[----:B----4-:R-:W-:-:S04]  /*0200*/  IMAD.WIDE.U32 R10, R2, 0x8, R8 ;  /* 0x00000008020a7825 */ /* 0x010fc800078e0008 */
[C---:B-----5:R-:W-:Y:S02]  /*0210*/  IMAD.WIDE.U32 R12, R2.reuse, 0x8, R12 ;  /* 0x00000008020c7825 */ /* 0x060fe400078e000c */
[----:B------:R-:W4:Y:S04]  /*0220*/  LDG.E.64 R10, desc[UR4][R10.64+0x8] ;  /* 0x000008040a0a7981 */ /* 0x000f28000c1e1b00 */
[----:B------:R-:W5:Y:S01]  /*0230*/  LDG.E.64 R12, desc[UR4][R12.64+0x8] ;  /* 0x000008040c0c7981 */ /* 0x000f62000c1e1b00 */
[----:B--2---:R-:W-:-:S05]  /*0240*/  IMAD.WIDE.U32 R18, R2, 0x8, R14 ;  /* 0x0000000802127825 */ /* 0x004fca00078e000e */
[----:B------:R-:W2:Y:S04]  /*0250*/  LDG.E.64 R16, desc[UR4][R18.64] ;  /* 0x0000000412107981 */ /* 0x000ea8000c1e1b00 */
[----:B------:R-:W2:Y:S04]  /*0260*/  LDG.E.64 R14, desc[UR4][R18.64+0x10] ;  /* 0x00001004120e7981 */ /* 0x000ea8000c1e1b00 */
[----:B------:R-:W2:Y:S01]  /*0270*/  LDG.E.64 R8, desc[UR4][R18.64+0x8] ;  /* 0x0000080412087981 */ /* 0x000ea2000c1e1b00 */
[----:B---3--:R-:W-:-:S05]  /*0280*/  IMAD.WIDE.U32 R20, R2, 0x8, R4 ;  /* 0x0000000802147825 */ /* 0x008fca00078e0004 */
[----:B------:R0:W3:Y:S01]  /*0290*/  LDG.E.64 R4, desc[UR4][R20.64+0x8] ;  /* 0x0000080414047981 */ /* 0x0000e2000c1e1b00 */
[----:B------:R-:W-:-:S06]  /*02a0*/  IMAD.WIDE.U32 R2, R2, 0x8, R6 ;  /* 0x0000000802027825 */ /* 0x000fcc00078e0006 */
[----:B------:R-:W3:Y:S01]  /*02b0*/  LDG.E.64 R2, desc[UR4][R2.64+0x8] ;  /* 0x0000080402027981 */ /* 0x000ee2000c1e1b00 */
[----:B----4-:R-:W-:-:S04]  /*02c0*/  IMAD.WIDE R10, R0, 0x8, R10 ;  /* 0x00000008000a7825 */ /* 0x010fc800078e020a */
[C---:B-----5:R-:W-:Y:S02]  /*02d0*/  IMAD.WIDE R12, R0.reuse, 0x8, R12 ;  /* 0x00000008000c7825 */ /* 0x060fe400078e020c */
[----:B------:R-:W4:Y:S04]  /*02e0*/  LDG.E.64 R10, desc[UR4][R10.64+0x8] ;  /* 0x000008040a0a7981 */ /* 0x000f28000c1e1b00 */
[----:B------:R-:W4:Y:S01]  /*02f0*/  LDG.E.64 R12, desc[UR4][R12.64+0x8] ;  /* 0x000008040c0c7981 */ /* 0x000f22000c1e1b00 */
[----:B--2---:R-:W-:-:S04]  /*0300*/  IMAD.WIDE R16, R0, 0x8, R16 ;  /* 0x0000000800107825 */ /* 0x004fc800078e0210 */
[C---:B------:R-:W-:Y:S02]  /*0310*/  IMAD.WIDE R14, R0.reuse, 0x8, R14 ;  /* 0x00000008000e7825 */ /* 0x040fe400078e020e */
[----:B------:R-:W2:Y:S04]  /*0320*/  LDG.E.64 R16, desc[UR4][R16.64+0x8] ;  /* 0x0000080410107981 */ /* 0x000ea8000c1e1b00 */
[----:B------:R-:W5:Y:S01]  /*0330*/  LDG.E.64 R14, desc[UR4][R14.64+0x8] ;  /* 0x000008040e0e7981 */ /* 0x000f62000c1e1b00 */
[----:B0-----:R-:W-:-:S05]  /*0340*/  IMAD.WIDE R20, R0, 0x8, R8 ;  /* 0x0000000800147825 */ /* 0x001fca00078e0208 */
[----:B------:R-:W5:Y:S01]  /*0350*/  LDG.E.64 R18, desc[UR4][R20.64+0x10] ;  /* 0x0000100414127981 */ /* 0x000f62000c1e1b00 */
[----:B---3--:R-:W-:-:S03]  /*0360*/  IMAD.WIDE R4, R0, 0x8, R4 ;  /* 0x0000000800047825 */ /* 0x008fc600078e0204 */
[----:B------:R-:W3:Y:S04]  /*0370*/  LDG.E.64 R8, desc[UR4][R20.64] ;  /* 0x0000000414087981 */ /* 0x000ee8000c1e1b00 */
[----:B------:R-:W3:Y:S01]  /*0380*/  LDG.E.64 R4, desc[UR4][R4.64+0x8] ;  /* 0x0000080404047981 */ /* 0x000ee2000c1e1b00 */
[----:B----4-:R-:W-:-:S08]  /*0390*/  DADD R10, R10, R12 ;  /* 0x000000000a0a7229 */ /* 0x010fd0000000000c */
[----:B--2---:R-:W-:-:S08]  /*03a0*/  DADD R10, R10, R16 ;  /* 0x000000000a0a7229 */ /* 0x004fd00000000010 */
[----:B-----5:R-:W-:-:S08]  /*03b0*/  DADD R10, R10, R14 ;  /* 0x000000000a0a7229 */ /* 0x020fd0000000000e */
[----:B------:R-:W-:-:S08]  /*03c0*/  DADD R10, R10, R18 ;  /* 0x000000000a0a7229 */ /* 0x000fd00000000012 */
[----:B---3--:R-:W-:-:S08]  /*03d0*/  DADD R8, R10, R8 ;  /* 0x000000000a087229 */ /* 0x008fd00000000008 */
[----:B------:R-:W-:Y:S01]  /*03e0*/  DFMA R8, R4, UR8, R8 ;  /* 0x0000000804087c2b */ /* 0x000fe20008000008 */
[----:B------:R-:W-:-:S07]  /*03f0*/  IMAD.WIDE R4, R0, 0x8, R2 ;  /* 0x0000000800047825 */ /* 0x000fce00078e0202 */
[----:B------:R-:W-:-:S07]  /*0400*/  DMUL R8, R8, UR10 ;  /* 0x0000000a08087c28 */ /* 0x000fce0008000000 */
[----:B------:R-:W-:Y:S01]  /*0410*/  STG.E.64 desc[UR4][R4.64+0x8], R8 ;  /* 0x0000080804007986 */ /* 0x000fe2000c101b04 */
[----:B------:R-:W-:Y:S05]  /*0420*/  EXIT ;  /* 0x000000000000794d */ /* 0x000fea0003800000 */
.L_x_0:
[----:B------:R-:W-:-:S00]  /*0430*/  BRA `(.L_x_0) ;  /* 0xfffffffc00fc7947 */ /* 0x000fc0000383ffff */
[----:B------:R-:W-:-:S00]  /*0440*/  NOP ;  /* 0x0000000000007918 */ /* 0x000fc00000000000 */
        /* <DEDUP_REMOVED lines=11> */
.L_x_1:


//--------------------- .nv.shared.reserved.0     --------------------------
	.section	.nv.shared.reserved.0,"aw",@nobits
	.weak		__nv_reservedSMEM_offset_0_alias
	.size		__nv_reservedSMEM_offset_0_alias, 0, 64
	.other		__nv_reservedSMEM_offset_0_alias,@"STO_CUDA_RESERVED_SHARED STV_DEFAULT"
__nv_reservedSMEM_offset_0_alias:
	.zero		0
	.zero		64


//--------------------- .nv.constant0._Z15iteration_innerPPPdS1_S1_iidd --------------------------
	.section	.nv.constant0._Z15iteration_innerPPPdS1_S1_iidd,"a",@progbits
	.sectionflags	@""
	.align	4
.nv.constant0._Z15iteration_innerPPPdS1_S1_iidd:
	.zero		944


//--------------------- SYMBOLS --------------------------

	.type		.nv.reservedSmem.offset0,@object
	.size		.nv.reservedSmem.offset0,0x4
